//
// Generated by NVIDIA NVVM Compiler
//
// Compiler Build ID: CL-36424714
// Cuda compilation tools, release 13.0, V13.0.88
// Based on NVVM 20.0.0
//

.version 9.0
.target sm_100
.address_size 64

	// .globl	_Z12distance_gpuPiS_PfS0_
.global .align 4 .b8 __cudart_i2opi_f[24] = {65, 144, 67, 60, 153, 149, 98, 219, 192, 221, 52, 245, 209, 87, 39, 252, 41, 21, 68, 78, 110, 131, 249, 162};

.visible .entry _Z12distance_gpuPiS_PfS0_(
	.param .u64 .ptr .align 1 _Z12distance_gpuPiS_PfS0__param_0,
	.param .u64 .ptr .align 1 _Z12distance_gpuPiS_PfS0__param_1,
	.param .u64 .ptr .align 1 _Z12distance_gpuPiS_PfS0__param_2,
	.param .u64 .ptr .align 1 _Z12distance_gpuPiS_PfS0__param_3
)
{
	.local .align 4 .b8 	__local_depot0[28];
	.reg .b64 	%SP;
	.reg .b64 	%SPL;
	.reg .pred 	%p<10>;
	.reg .b32 	%r<61>;
	.reg .b32 	%f<35>;
	.reg .b64 	%rd<35>;
	.reg .b64 	%fd<3>;

	mov.u64 	%SPL, __local_depot0;
	ld.param.u64 	%rd13, [_Z12distance_gpuPiS_PfS0__param_0];
	ld.param.u64 	%rd14, [_Z12distance_gpuPiS_PfS0__param_1];
	ld.param.u64 	%rd15, [_Z12distance_gpuPiS_PfS0__param_2];
	ld.param.u64 	%rd16, [_Z12distance_gpuPiS_PfS0__param_3];
	cvta.to.global.u64 	%rd1, %rd15;
	cvta.to.global.u64 	%rd2, %rd14;
	cvta.to.global.u64 	%rd3, %rd13;
	cvta.to.global.u64 	%rd17, %rd16;
	add.u64 	%rd4, %SPL, 0;
	mov.u32 	%r20, %ntid.x;
	mov.u32 	%r21, %ctaid.x;
	mov.u32 	%r22, %tid.x;
	mad.lo.s32 	%r1, %r20, %r21, %r22;
	mov.u32 	%r23, %ntid.y;
	mov.u32 	%r24, %ctaid.y;
	mov.u32 	%r25, %tid.y;
	mad.lo.s32 	%r2, %r23, %r24, %r25;
	shl.b32 	%r26, %r1, 10;
	add.s32 	%r27, %r26, %r2;
	mul.wide.s32 	%rd19, %r27, 4;
	add.s64 	%rd5, %rd17, %rd19;
	ld.global.f32 	%f33, [%rd5];
	mov.b32 	%r56, 0;
	mov.u64 	%rd24, __cudart_i2opi_f;
$L__BB0_1:
	mul.wide.u32 	%rd20, %r56, 4;
	add.s64 	%rd21, %rd3, %rd20;
	ld.global.u32 	%r28, [%rd21];
	sub.s32 	%r29, %r2, %r28;
	mul.lo.s32 	%r30, %r29, %r29;
	add.s64 	%rd22, %rd2, %rd20;
	ld.global.u32 	%r31, [%rd22];
	sub.s32 	%r32, %r1, %r31;
	mad.lo.s32 	%r33, %r32, %r32, %r30;
	cvt.rn.f32.u32 	%f10, %r33;
	mul.f32 	%f11, %f10, 0f42468556;
	add.s64 	%rd23, %rd1, %rd20;
	ld.global.f32 	%f12, [%rd23];
	div.rn.f32 	%f3, %f11, %f12;
	mul.f32 	%f13, %f3, 0f3F22F983;
	cvt.rni.s32.f32 	%r60, %f13;
	cvt.rn.f32.s32 	%f14, %r60;
	fma.rn.f32 	%f15, %f14, 0fBFC90FDA, %f3;
	fma.rn.f32 	%f16, %f14, 0fB3A22168, %f15;
	fma.rn.f32 	%f34, %f14, 0fA7C234C5, %f16;
	abs.f32 	%f5, %f3;
	setp.ltu.f32 	%p1, %f5, 0f47CE4780;
	@%p1 bra 	$L__BB0_9;
	setp.neu.f32 	%p2, %f5, 0f7F800000;
	@%p2 bra 	$L__BB0_4;
	mov.f32 	%f19, 0f00000000;
	mul.rn.f32 	%f34, %f3, %f19;
	mov.b32 	%r60, 0;
	bra.uni 	$L__BB0_9;
$L__BB0_4:
	mov.b32 	%r5, %f3;
	shl.b32 	%r35, %r5, 8;
	or.b32  	%r6, %r35, -2147483648;
	mov.b64 	%rd34, 0;
	mov.b32 	%r57, 0;
	mov.u64 	%rd32, %rd24;
	mov.u64 	%rd33, %rd4;
$L__BB0_5:
	.pragma "nounroll";
	ld.global.nc.u32 	%r36, [%rd32];
	mad.wide.u32 	%rd26, %r36, %r6, %rd34;
	shr.u64 	%rd34, %rd26, 32;
	st.local.u32 	[%rd33], %rd26;
	add.s32 	%r57, %r57, 1;
	add.s64 	%rd33, %rd33, 4;
	add.s64 	%rd32, %rd32, 4;
	setp.ne.s32 	%p3, %r57, 6;
	@%p3 bra 	$L__BB0_5;
	shr.u32 	%r37, %r5, 23;
	st.local.u32 	[%rd4+24], %rd34;
	and.b32  	%r9, %r37, 31;
	and.b32  	%r38, %r37, 224;
	add.s32 	%r39, %r38, -128;
	shr.u32 	%r40, %r39, 5;
	mul.wide.u32 	%rd27, %r40, 4;
	sub.s64 	%rd12, %rd4, %rd27;
	ld.local.u32 	%r58, [%rd12+24];
	ld.local.u32 	%r59, [%rd12+20];
	setp.eq.s32 	%p4, %r9, 0;
	@%p4 bra 	$L__BB0_8;
	shf.l.wrap.b32 	%r58, %r59, %r58, %r9;
	ld.local.u32 	%r41, [%rd12+16];
	shf.l.wrap.b32 	%r59, %r41, %r59, %r9;
$L__BB0_8:
	shr.u32 	%r42, %r58, 30;
	shf.l.wrap.b32 	%r43, %r59, %r58, 2;
	shl.b32 	%r44, %r59, 2;
	shr.u32 	%r45, %r43, 31;
	add.s32 	%r46, %r45, %r42;
	neg.s32 	%r47, %r46;
	setp.lt.s32 	%p5, %r5, 0;
	selp.b32 	%r60, %r47, %r46, %p5;
	xor.b32  	%r48, %r43, %r5;
	shr.s32 	%r49, %r43, 31;
	xor.b32  	%r50, %r49, %r43;
	xor.b32  	%r51, %r49, %r44;
	cvt.u64.u32 	%rd28, %r50;
	shl.b64 	%rd29, %rd28, 32;
	cvt.u64.u32 	%rd30, %r51;
	or.b64  	%rd31, %rd29, %rd30;
	cvt.rn.f64.s64 	%fd1, %rd31;
	mul.f64 	%fd2, %fd1, 0d3BF921FB54442D19;
	cvt.rn.f32.f64 	%f17, %fd2;
	neg.f32 	%f18, %f17;
	setp.lt.s32 	%p6, %r48, 0;
	selp.f32 	%f34, %f18, %f17, %p6;
$L__BB0_9:
	add.s32 	%r53, %r60, 1;
	mul.rn.f32 	%f20, %f34, %f34;
	and.b32  	%r54, %r60, 1;
	setp.eq.b32 	%p7, %r54, 1;
	selp.f32 	%f21, %f34, 0f3F800000, %p7;
	fma.rn.f32 	%f22, %f20, %f21, 0f00000000;
	fma.rn.f32 	%f23, %f20, 0f37CBAC00, 0fBAB607ED;
	selp.f32 	%f24, 0fB94D4153, %f23, %p7;
	selp.f32 	%f25, 0f3C0885E4, 0f3D2AAABB, %p7;
	fma.rn.f32 	%f26, %f24, %f20, %f25;
	selp.f32 	%f27, 0fBE2AAAA8, 0fBEFFFFFF, %p7;
	fma.rn.f32 	%f28, %f26, %f20, %f27;
	fma.rn.f32 	%f29, %f28, %f22, %f21;
	and.b32  	%r55, %r53, 2;
	setp.eq.s32 	%p8, %r55, 0;
	mov.f32 	%f30, 0f00000000;
	sub.f32 	%f31, %f30, %f29;
	selp.f32 	%f32, %f29, %f31, %p8;
	add.f32 	%f33, %f33, %f32;
	st.global.f32 	[%rd5], %f33;
	add.s32 	%r56, %r56, 1;
	setp.ne.s32 	%p9, %r56, 284;
	@%p9 bra 	$L__BB0_1;
	ret;

}


// ===== COMPILED SASS (sm_100) =====

	.target	sm_100

	.elftype	@"ET_EXEC"


//--------------------- .note.nv.tkinfo           --------------------------
	.section	.note.nv.tkinfo,"",@"SHT_NOTE"
	.sectionflags	@"SHF_NOTE_NV_TKINFO"
	.tkinfo
        /*0018*/ 	.word	0x00000002
        /*0030*/ 	.string	""
        /*0030*/ 	.string	"ptxas"
        /*0030*/ 	.string	"Cuda compilation tools, release 13.0, V13.0.88"
        /*0030*/ 	.string	"Build cuda_13.0.r13.0/compiler.36424714_0"
        /*0030*/ 	.string	"-arch sm_100 -m 64 "



//--------------------- .note.nv.cuinfo           --------------------------
	.section	.note.nv.cuinfo,"",@"SHT_NOTE"
	.sectionflags	@"SHF_NOTE_NV_CUINFO"
        /*0018*/ 	.short	0x0002
        /*001a*/ 	.short	0x0064
        /*001c*/ 	.short	0x0082
	.zero		2


//--------------------- .nv.info                  --------------------------
	.section	.nv.info,"",@"SHT_CUDA_INFO"
	.align	4


	//----- nvinfo : EIATTR_REGCOUNT
	.align		4
        /*0000*/ 	.byte	0x04, 0x2f
        /*0002*/ 	.short	(.L_2 - .L_1)
	.align		4
.L_1:
        /*0004*/ 	.word	index@(_Z12distance_gpuPiS_PfS0_)
        /*0008*/ 	.word	0x00000016


	//----- nvinfo : EIATTR_FRAME_SIZE
	.align		4
.L_2:
        /*000c*/ 	.byte	0x04, 0x11
        /*000e*/ 	.short	(.L_4 - .L_3)
	.align		4
.L_3:
        /*0010*/ 	.word	index@($__internal_0_$__cuda_sm3x_div_rn_noftz_f32_slowpath)
        /*0014*/ 	.word	0x00000020


	//----- nvinfo : EIATTR_FRAME_SIZE
	.align		4
.L_4:
        /*0018*/ 	.byte	0x04, 0x11
        /*001a*/ 	.short	(.L_6 - .L_5)
	.align		4
.L_5:
        /*001c*/ 	.word	index@(_Z12distance_gpuPiS_PfS0_)
        /*0020*/ 	.word	0x00000020


	//----- nvinfo : EIATTR_MIN_STACK_SIZE
	.align		4
.L_6:
        /*0024*/ 	.byte	0x04, 0x12
        /*0026*/ 	.short	(.L_8 - .L_7)
	.align		4
.L_7:
        /*0028*/ 	.word	index@(_Z12distance_gpuPiS_PfS0_)
        /*002c*/ 	.word	0x00000020
.L_8:


//--------------------- .nv.compat                --------------------------
	.section	.nv.compat,"",@"SHT_CUDA_COMPAT_INFO"
	.align	4
        /*0000*/ 	.byte	0x02, 0x09, 0x00, 0x00, 0x02, 0x02, 0x01, 0x00, 0x02, 0x05, 0x05, 0x00, 0x03, 0x07, 0x01, 0x01
        /*0010*/ 	.byte	0x02, 0x03, 0x00, 0x00, 0x02, 0x06, 0x01, 0x00, 0x04, 0x0b, 0x08, 0x00, 0x01, 0x00, 0x00, 0x00
        /*0020*/ 	.byte	0x00, 0x00, 0x00, 0x00


//--------------------- .nv.info._Z12distance_gpuPiS_PfS0_ --------------------------
	.section	.nv.info._Z12distance_gpuPiS_PfS0_,"",@"SHT_CUDA_INFO"
	.sectionflags	@""
	.align	4


	//----- nvinfo : EIATTR_CUDA_API_VERSION
	.align		4
        /*0000*/ 	.byte	0x04, 0x37
        /*0002*/ 	.short	(.L_10 - .L_9)
.L_9:
        /*0004*/ 	.word	0x00000082


	//----- nvinfo : EIATTR_KPARAM_INFO
	.align		4
.L_10:
        /*0008*/ 	.byte	0x04, 0x17
        /*000a*/ 	.short	(.L_12 - .L_11)
.L_11:
        /*000c*/ 	.word	0x00000000
        /*0010*/ 	.short	0x0003
        /*0012*/ 	.short	0x0018
        /*0014*/ 	.byte	0x00, 0xf5, 0x21, 0x00


	//----- nvinfo : EIATTR_KPARAM_INFO
	.align		4
.L_12:
        /*0018*/ 	.byte	0x04, 0x17
        /*001a*/ 	.short	(.L_14 - .L_13)
.L_13:
        /*001c*/ 	.word	0x00000000
        /*0020*/ 	.short	0x0002
        /*0022*/ 	.short	0x0010
        /*0024*/ 	.byte	0x00, 0xf5, 0x21, 0x00


	//----- nvinfo : EIATTR_KPARAM_INFO
	.align		4
.L_14:
        /*0028*/ 	.byte	0x04, 0x17
        /*002a*/ 	.short	(.L_16 - .L_15)
.L_15:
        /*002c*/ 	.word	0x00000000
        /*0030*/ 	.short	0x0001
        /*0032*/ 	.short	0x0008
        /*0034*/ 	.byte	0x00, 0xf5, 0x21, 0x00


	//----- nvinfo : EIATTR_KPARAM_INFO
	.align		4
.L_16:
        /*0038*/ 	.byte	0x04, 0x17
        /*003a*/ 	.short	(.L_18 - .L_17)
.L_17:
        /*003c*/ 	.word	0x00000000
        /*0040*/ 	.short	0x0000
        /*0042*/ 	.short	0x0000
        /*0044*/ 	.byte	0x00, 0xf5, 0x21, 0x00


	//----- nvinfo : EIATTR_SPARSE_MMA_MASK
	.align		4
.L_18:
        /*0048*/ 	.byte	0x03, 0x50
        /*004a*/ 	.short	0x0000


	//----- nvinfo : EIATTR_MAXREG_COUNT
	.align		4
        /*004c*/ 	.byte	0x03, 0x1b
        /*004e*/ 	.short	0x00ff


	//----- nvinfo : EIATTR_MERCURY_ISA_VERSION
	.align		4
        /*0050*/ 	.byte	0x03, 0x5f
        /*0052*/ 	.short	0x0101


	//----- nvinfo : EIATTR_VRC_CTA_INIT_COUNT
	.align		4
        /*0054*/ 	.byte	0x02, 0x4a
	.zero		1
	.zero		1


	//----- nvinfo : EIATTR_EXIT_INSTR_OFFSETS
	.align		4
        /*0058*/ 	.byte	0x04, 0x1c
        /*005a*/ 	.short	(.L_20 - .L_19)


	//   ....[0]....
.L_19:
        /*005c*/ 	.word	0x00000840


	//----- nvinfo : EIATTR_CRS_STACK_SIZE
	.align		4
.L_20:
        /*0060*/ 	.byte	0x04, 0x1e
        /*0062*/ 	.short	(.L_22 - .L_21)
.L_21:
        /*0064*/ 	.word	0x00000000


	//----- nvinfo : EIATTR_CBANK_PARAM_SIZE
	.align		4
.L_22:
        /*0068*/ 	.byte	0x03, 0x19
        /*006a*/ 	.short	0x0020


	//----- nvinfo : EIATTR_PARAM_CBANK
	.align		4
        /*006c*/ 	.byte	0x04, 0x0a
        /*006e*/ 	.short	(.L_24 - .L_23)
	.align		4
.L_23:
        /*0070*/ 	.word	index@(.nv.constant0._Z12distance_gpuPiS_PfS0_)
        /*0074*/ 	.short	0x0380
        /*0076*/ 	.short	0x0020


	//----- nvinfo : EIATTR_SW_WAR
	.align		4
.L_24:
        /*0078*/ 	.byte	0x04, 0x36
        /*007a*/ 	.short	(.L_26 - .L_25)
.L_25:
        /*007c*/ 	.word	0x00000008
.L_26:


//--------------------- .nv.callgraph             --------------------------
	.section	.nv.callgraph,"",@"SHT_CUDA_CALLGRAPH"
	.align	4
	.sectionentsize	8
	.align		4
        /*0000*/ 	.word	0x00000000
	.align		4
        /*0004*/ 	.word	0xffffffff
	.align		4
        /*0008*/ 	.word	0x00000000
	.align		4
        /*000c*/ 	.word	0xfffffffe
	.align		4
        /*0010*/ 	.word	0x00000000
	.align		4
        /*0014*/ 	.word	0xfffffffd
	.align		4
        /*0018*/ 	.word	0x00000000
	.align		4
        /*001c*/ 	.word	0xfffffffc


//--------------------- .nv.constant4             --------------------------
	.section	.nv.constant4,"a",@progbits
	.align	8
	.align		8
.nv.constant4:
        /*0000*/ 	.dword	__cudart_i2opi_f


//--------------------- .text._Z12distance_gpuPiS_PfS0_ --------------------------
	.section	.text._Z12distance_gpuPiS_PfS0_,"ax",@progbits
	.align	128
        .global         _Z12distance_gpuPiS_PfS0_
        .type           _Z12distance_gpuPiS_PfS0_,@function
        .size           _Z12distance_gpuPiS_PfS0_,(.L_x_18 - _Z12distance_gpuPiS_PfS0_)
        .other          _Z12distance_gpuPiS_PfS0_,@"STO_CUDA_ENTRY STV_DEFAULT"
_Z12distance_gpuPiS_PfS0_:
.text._Z12distance_gpuPiS_PfS0_:
[----:B------:R-:W0:Y:S01]  /*0000*/  LDC R1, c[0x0][0x37c] ;  /* 0x0000df00ff017b82 */ /* 0x000e220000000800 */
[----:B------:R-:W1:Y:S01]  /*0010*/  S2R R5, SR_CTAID.X ;  /* 0x0000000000057919 */ /* 0x000e620000002500 */
[----:B------:R-:W1:Y:S06]  /*0020*/  LDCU UR4, c[0x0][0x360] ;  /* 0x00006c00ff0477ac */ /* 0x000e6c0008000800 */
[----:B------:R-:W2:Y:S01]  /*0030*/  LDC.64 R8, c[0x0][0x398] ;  /* 0x0000e600ff087b82 */ /* 0x000ea20000000a00 */
[----:B0-----:R-:W-:Y:S01]  /*0040*/  VIADD R1, R1, 0xffffffe0 ;  /* 0xffffffe001017836 */ /* 0x001fe20000000000 */
[----:B------:R-:W1:Y:S01]  /*0050*/  S2R R0, SR_TID.X ;  /* 0x0000000000007919 */ /* 0x000e620000002100 */
[----:B------:R-:W0:Y:S01]  /*0060*/  LDCU UR5, c[0x0][0x364] ;  /* 0x00006c80ff0577ac */ /* 0x000e220008000800 */
[----:B------:R-:W0:Y:S01]  /*0070*/  S2R R12, SR_CTAID.Y ;  /* 0x00000000000c7919 */ /* 0x000e220000002600 */
[----:B------:R-:W3:Y:S01]  /*0080*/  LDCU.64 UR6, c[0x0][0x358] ;  /* 0x00006b00ff0677ac */ /* 0x000ee20008000a00 */
[----:B------:R-:W0:Y:S01]  /*0090*/  S2R R3, SR_TID.Y ;  /* 0x0000000000037919 */ /* 0x000e220000002200 */
[----:B-1----:R-:W-:-:S02]  /*00a0*/  IMAD R5, R5, UR4, R0 ;  /* 0x0000000405057c24 */ /* 0x002fc4000f8e0200 */
[----:B0-----:R-:W-:-:S04]  /*00b0*/  IMAD R12, R12, UR5, R3 ;  /* 0x000000050c0c7c24 */ /* 0x001fc8000f8e0203 */
[----:B------:R-:W-:-:S04]  /*00c0*/  IMAD R3, R5, 0x400, R12 ;  /* 0x0000040005037824 */ /* 0x000fc800078e020c */
[----:B--2---:R-:W-:-:S05]  /*00d0*/  IMAD.WIDE R8, R3, 0x4, R8 ;  /* 0x0000000403087825 */ /* 0x004fca00078e0208 */
[----:B---3--:R0:W5:Y:S01]  /*00e0*/  LDG.E R7, desc[UR6][R8.64] ;  /* 0x0000000608077981 */ /* 0x008162000c1e1900 */
[----:B------:R-:W-:-:S07]  /*00f0*/  IMAD.MOV.U32 R13, RZ, RZ, RZ ;  /* 0x000000ffff0d7224 */ /* 0x000fce00078e00ff */
.L_x_5:
[----:B-1----:R-:W1:Y:S08]  /*0100*/  LDC.64 R10, c[0x0][0x380] ;  /* 0x0000e000ff0a7b82 */ /* 0x002e700000000a00 */
[----:B------:R-:W2:Y:S08]  /*0110*/  LDC.64 R14, c[0x0][0x388] ;  /* 0x0000e200ff0e7b82 */ /* 0x000eb00000000a00 */
[----:B------:R-:W3:Y:S01]  /*0120*/  LDC.64 R2, c[0x0][0x390] ;  /* 0x0000e400ff027b82 */ /* 0x000ee20000000a00 */
[----:B-1----:R-:W-:-:S06]  /*0130*/  IMAD.WIDE.U32 R10, R13, 0x4, R10 ;  /* 0x000000040d0a7825 */ /* 0x002fcc00078e000a */
[----:B------:R-:W4:Y:S01]  /*0140*/  LDG.E R11, desc[UR6][R10.64] ;  /* 0x000000060a0b7981 */ /* 0x000f22000c1e1900 */
[----:B--2---:R-:W-:-:S06]  /*0150*/  IMAD.WIDE.U32 R14, R13, 0x4, R14 ;  /* 0x000000040d0e7825 */ /* 0x004fcc00078e000e */
[----:B------:R-:W2:Y:S01]  /*0160*/  LDG.E R14, desc[UR6][R14.64] ;  /* 0x000000060e0e7981 */ /* 0x000ea2000c1e1900 */
[----:B---3--:R-:W-:-:S06]  /*0170*/  IMAD.WIDE.U32 R2, R13, 0x4, R2 ;  /* 0x000000040d027825 */ /* 0x008fcc00078e0002 */
[----:B------:R-:W3:Y:S01]  /*0180*/  LDG.E R3, desc[UR6][R2.64] ;  /* 0x0000000602037981 */ /* 0x000ee2000c1e1900 */
[----:B------:R-:W-:Y:S01]  /*0190*/  BSSY.RECONVERGENT B0, `(.L_x_0) ;  /* 0x0000012000007945 */ /* 0x000fe20003800200 */
[----:B----4-:R-:W-:-:S04]  /*01a0*/  IMAD.IADD R0, R12, 0x1, -R11 ;  /* 0x000000010c007824 */ /* 0x010fc800078e0a0b */
[----:B------:R-:W-:Y:S02]  /*01b0*/  IMAD R0, R0, R0, RZ ;  /* 0x0000000000007224 */ /* 0x000fe400078e02ff */
[----:B--2---:R-:W-:-:S04]  /*01c0*/  IMAD.IADD R17, R5, 0x1, -R14 ;  /* 0x0000000105117824 */ /* 0x004fc800078e0a0e */
[----:B------:R-:W-:Y:S01]  /*01d0*/  IMAD R0, R17, R17, R0 ;  /* 0x0000001111007224 */ /* 0x000fe200078e0200 */
[----:B---3--:R-:W1:Y:S04]  /*01e0*/  MUFU.RCP R4, R3 ;  /* 0x0000000300047308 */ /* 0x008e680000001000 */
[----:B------:R-:W-:-:S05]  /*01f0*/  I2FP.F32.U32 R0, R0 ;  /* 0x0000000000007245 */ /* 0x000fca0000201000 */
[----:B------:R-:W-:-:S04]  /*0200*/  FMUL R0, R0, 49.63021087646484375 ;  /* 0x4246855600007820 */ /* 0x000fc80000400000 */
[----:B------:R-:W2:Y:S01]  /*0210*/  FCHK P0, R0, R3 ;  /* 0x0000000300007302 */ /* 0x000ea20000000000 */
[----:B-1----:R-:W-:-:S04]  /*0220*/  FFMA R17, -R3, R4, 1 ;  /* 0x3f80000003117423 */ /* 0x002fc80000000104 */
[----:B------:R-:W-:-:S04]  /*0230*/  FFMA R17, R4, R17, R4 ;  /* 0x0000001104117223 */ /* 0x000fc80000000004 */
[----:B------:R-:W-:-:S04]  /*0240*/  FFMA R2, R0, R17, RZ ;  /* 0x0000001100027223 */ /* 0x000fc800000000ff */
[----:B------:R-:W-:-:S04]  /*0250*/  FFMA R15, -R3, R2, R0 ;  /* 0x00000002030f7223 */ /* 0x000fc80000000100 */
[----:B------:R-:W-:Y:S01]  /*0260*/  FFMA R15, R17, R15, R2 ;  /* 0x0000000f110f7223 */ /* 0x000fe20000000002 */
[----:B--2---:R-:W-:Y:S06]  /*0270*/  @!P0 BRA `(.L_x_1) ;  /* 0x00000000000c8947 */ /* 0x004fec0003800000 */
[----:B------:R-:W-:-:S07]  /*0280*/  MOV R2, 0x2a0 ;  /* 0x000002a000027802 */ /* 0x000fce0000000f00 */
[----:B0----5:R-:W-:Y:S05]  /*0290*/  CALL.REL.NOINC `($__internal_0_$__cuda_sm3x_div_rn_noftz_f32_slowpath) ;  /* 0x00000004006c7944 */ /* 0x021fea0003c00000 */
[----:B------:R-:W-:-:S07]  /*02a0*/  IMAD.MOV.U32 R15, RZ, RZ, R0 ;  /* 0x000000ffff0f7224 */ /* 0x000fce00078e0000 */
.L_x_1:
[----:B------:R-:W-:Y:S05]  /*02b0*/  BSYNC.RECONVERGENT B0 ;  /* 0x0000000000007941 */ /* 0x000fea0003800200 */
.L_x_0:
[C---:B------:R-:W-:Y:S01]  /*02c0*/  FMUL R0, R15.reuse, 0.63661974668502807617 ;  /* 0x3f22f9830f007820 */ /* 0x040fe20000400000 */
[----:B------:R-:W-:Y:S01]  /*02d0*/  FSETP.GE.AND P0, PT, |R15|, 105615, PT ;  /* 0x47ce47800f00780b */ /* 0x000fe20003f06200 */
[----:B------:R-:W-:Y:S04]  /*02e0*/  BSSY.RECONVERGENT B0, `(.L_x_2) ;  /* 0x000003e000007945 */ /* 0x000fe80003800200 */
[----:B------:R-:W1:Y:S02]  /*02f0*/  F2I.NTZ R0, R0 ;  /* 0x0000000000007305 */ /* 0x000e640000203100 */
[----:B-1----:R-:W-:-:S05]  /*0300*/  I2FP.F32.S32 R2, R0 ;  /* 0x0000000000027245 */ /* 0x002fca0000201400 */
[----:B------:R-:W-:-:S04]  /*0310*/  FFMA R3, R2, -1.5707962512969970703, R15 ;  /* 0xbfc90fda02037823 */ /* 0x000fc8000000000f */
[----:B------:R-:W-:-:S04]  /*0320*/  FFMA R3, R2, -7.5497894158615963534e-08, R3 ;  /* 0xb3a2216802037823 */ /* 0x000fc80000000003 */
[----:B------:R-:W-:Y:S01]  /*0330*/  FFMA R2, R2, -5.3903029534742383927e-15, R3 ;  /* 0xa7c234c502027823 */ /* 0x000fe20000000003 */
[----:B------:R-:W-:Y:S06]  /*0340*/  @!P0 BRA `(.L_x_3) ;  /* 0x0000000000dc8947 */ /* 0x000fec0003800000 */
[----:B------:R-:W-:-:S13]  /*0350*/  FSETP.NEU.AND P0, PT, |R15|, +INF , PT ;  /* 0x7f8000000f00780b */ /* 0x000fda0003f0d200 */
[----:B------:R-:W-:Y:S01]  /*0360*/  @!P0 FMUL R2, RZ, R15 ;  /* 0x0000000fff028220 */ /* 0x000fe20000400000 */
[----:B------:R-:W-:Y:S01]  /*0370*/  @!P0 IMAD.MOV.U32 R0, RZ, RZ, RZ ;  /* 0x000000ffff008224 */ /* 0x000fe200078e00ff */
[----:B------:R-:W-:Y:S06]  /*0380*/  @!P0 BRA `(.L_x_3) ;  /* 0x0000000000cc8947 */ /* 0x000fec0003800000 */
[----:B------:R-:W-:Y:S01]  /*0390*/  IMAD.SHL.U32 R2, R15, 0x100, RZ ;  /* 0x000001000f027824 */ /* 0x000fe200078e00ff */
[----:B------:R-:W1:Y:S01]  /*03a0*/  LDCU.64 UR8, c[0x4][URZ] ;  /* 0x01000000ff0877ac */ /* 0x000e620008000a00 */
[----:B------:R-:W-:Y:S02]  /*03b0*/  IMAD.MOV.U32 R6, RZ, RZ, RZ ;  /* 0x000000ffff067224 */ /* 0x000fe400078e00ff */
[----:B------:R-:W-:Y:S01]  /*03c0*/  IMAD.MOV.U32 R0, RZ, RZ, R1 ;  /* 0x000000ffff007224 */ /* 0x000fe200078e0001 */
[----:B------:R-:W-:Y:S01]  /*03d0*/  LOP3.LUT R19, R2, 0x80000000, RZ, 0xfc, !PT ;  /* 0x8000000002137812 */ /* 0x000fe200078efcff */
[----:B------:R-:W-:Y:S01]  /*03e0*/  UMOV UR5, URZ ;  /* 0x000000ff00057c82 */ /* 0x000fe20008000000 */
[----:B------:R-:W-:-:S05]  /*03f0*/  UMOV UR4, URZ ;  /* 0x000000ff00047c82 */ /* 0x000fca0008000000 */
.L_x_4:
[----:B-1----:R-:W-:Y:S02]  /*0400*/  IMAD.U32 R10, RZ, RZ, UR8 ;  /* 0x00000008ff0a7e24 */ /* 0x002fe4000f8e00ff */
[----:B------:R-:W-:-:S05]  /*0410*/  IMAD.U32 R11, RZ, RZ, UR9 ;  /* 0x00000009ff0b7e24 */ /* 0x000fca000f8e00ff */
[----:B------:R-:W2:Y:S01]  /*0420*/  LDG.E.CONSTANT R2, desc[UR6][R10.64] ;  /* 0x000000060a027981 */ /* 0x000ea2000c1e9900 */
[----:B------:R-:W-:Y:S02]  /*0430*/  UIADD3 UR8, UP0, UPT, UR8, 0x4, URZ ;  /* 0x0000000408087890 */ /* 0x000fe4000ff1e0ff */
[----:B------:R-:W-:Y:S02]  /*0440*/  UIADD3 UR4, UPT, UPT, UR4, 0x1, URZ ;  /* 0x0000000104047890 */ /* 0x000fe4000fffe0ff */
[----:B------:R-:W-:Y:S02]  /*0450*/  UIADD3.X UR9, UPT, UPT, URZ, UR9, URZ, UP0, !UPT ;  /* 0x00000009ff097290 */ /* 0x000fe400087fe4ff */
[----:B------:R-:W-:Y:S01]  /*0460*/  UISETP.NE.AND UP0, UPT, UR4, 0x6, UPT ;  /* 0x000000060400788c */ /* 0x000fe2000bf05270 */
[----:B--2---:R-:W-:-:S03]  /*0470*/  IMAD.WIDE.U32 R2, R2, R19, RZ ;  /* 0x0000001302027225 */ /* 0x004fc600078e00ff */
[----:B------:R-:W-:-:S04]  /*0480*/  IADD3 R17, P0, PT, R2, R6, RZ ;  /* 0x0000000602117210 */ /* 0x000fc80007f1e0ff */
[----:B------:R-:W-:Y:S01]  /*0490*/  IADD3.X R6, PT, PT, R3, UR5, RZ, P0, !PT ;  /* 0x0000000503067c10 */ /* 0x000fe200087fe4ff */
[----:B------:R1:W-:Y:S02]  /*04a0*/  STL [R0], R17 ;  /* 0x0000001100007387 */ /* 0x0003e40000100800 */
[----:B-1----:R-:W-:Y:S01]  /*04b0*/  VIADD R0, R0, 0x4 ;  /* 0x0000000400007836 */ /* 0x002fe20000000000 */
[----:B------:R-:W-:Y:S06]  /*04c0*/  BRA.U UP0, `(.L_x_4) ;  /* 0xfffffffd00cc7547 */ /* 0x000fec000b83ffff */
[----:B------:R-:W-:Y:S01]  /*04d0*/  SHF.R.U32.HI R4, RZ, 0x17, R15 ;  /* 0x00000017ff047819 */ /* 0x000fe2000001160f */
[----:B------:R1:W-:Y:S03]  /*04e0*/  STL [R1+0x18], R6 ;  /* 0x0000180601007387 */ /* 0x0003e60000100800 */
[C---:B------:R-:W-:Y:S02]  /*04f0*/  LOP3.LUT R0, R4.reuse, 0xe0, RZ, 0xc0, !PT ;  /* 0x000000e004007812 */ /* 0x040fe400078ec0ff */
[----:B------:R-:W-:Y:S02]  /*0500*/  LOP3.LUT P0, RZ, R4, 0x1f, RZ, 0xc0, !PT ;  /* 0x0000001f04ff7812 */ /* 0x000fe4000780c0ff */
[----:B------:R-:W-:-:S04]  /*0510*/  IADD3 R0, PT, PT, R0, -0x80, RZ ;  /* 0xffffff8000007810 */ /* 0x000fc80007ffe0ff */
[----:B------:R-:W-:-:S05]  /*0520*/  SHF.R.U32.HI R0, RZ, 0x5, R0 ;  /* 0x00000005ff007819 */ /* 0x000fca0000011600 */
[----:B------:R-:W-:-:S05]  /*0530*/  IMAD R14, R0, -0x4, R1 ;  /* 0xfffffffc000e7824 */ /* 0x000fca00078e0201 */
[----:B------:R-:W2:Y:S04]  /*0540*/  LDL R0, [R14+0x18] ;  /* 0x000018000e007983 */ /* 0x000ea80000100800 */
[----:B------:R-:W2:Y:S04]  /*0550*/  LDL R3, [R14+0x14] ;  /* 0x000014000e037983 */ /* 0x000ea80000100800 */
[----:B------:R-:W3:Y:S01]  /*0560*/  @P0 LDL R2, [R14+0x10] ;  /* 0x000010000e020983 */ /* 0x000ee20000100800 */
[----:B------:R-:W-:Y:S01]  /*0570*/  LOP3.LUT R4, R4, 0x1f, RZ, 0xc0, !PT ;  /* 0x0000001f04047812 */ /* 0x000fe200078ec0ff */
[----:B------:R-:W-:Y:S01]  /*0580*/  UMOV UR4, 0x54442d19 ;  /* 0x54442d1900047882 */ /* 0x000fe20000000000 */
[----:B------:R-:W-:-:S02]  /*0590*/  UMOV UR5, 0x3bf921fb ;  /* 0x3bf921fb00057882 */ /* 0x000fc40000000000 */
[-C--:B--2---:R-:W-:Y:S02]  /*05a0*/  @P0 SHF.L.W.U32.HI R0, R3, R4.reuse, R0 ;  /* 0x0000000403000219 */ /* 0x084fe40000010e00 */
[----:B---3--:R-:W-:Y:S02]  /*05b0*/  @P0 SHF.L.W.U32.HI R3, R2, R4, R3 ;  /* 0x0000000402030219 */ /* 0x008fe40000010e03 */
[----:B------:R-:W-:Y:S02]  /*05c0*/  ISETP.GE.AND P0, PT, R15, RZ, PT ;  /* 0x000000ff0f00720c */ /* 0x000fe40003f06270 */
[C---:B------:R-:W-:Y:S01]  /*05d0*/  SHF.L.W.U32.HI R2, R3.reuse, 0x2, R0 ;  /* 0x0000000203027819 */ /* 0x040fe20000010e00 */
[----:B------:R-:W-:-:S03]  /*05e0*/  IMAD.SHL.U32 R3, R3, 0x4, RZ ;  /* 0x0000000403037824 */ /* 0x000fc600078e00ff */
[----:B------:R-:W-:Y:S02]  /*05f0*/  SHF.R.S32.HI R4, RZ, 0x1f, R2 ;  /* 0x0000001fff047819 */ /* 0x000fe40000011402 */
[----:B------:R-:W-:Y:S02]  /*0600*/  LOP3.LUT R15, R2, R15, RZ, 0x3c, !PT ;  /* 0x0000000f020f7212 */ /* 0x000fe400078e3cff */
[C---:B------:R-:W-:Y:S02]  /*0610*/  LOP3.LUT R10, R4.reuse, R3, RZ, 0x3c, !PT ;  /* 0x00000003040a7212 */ /* 0x040fe400078e3cff */
[----:B------:R-:W-:Y:S02]  /*0620*/  LOP3.LUT R11, R4, R2, RZ, 0x3c, !PT ;  /* 0x00000002040b7212 */ /* 0x000fe400078e3cff */
[----:B------:R-:W-:Y:S02]  /*0630*/  SHF.R.U32.HI R3, RZ, 0x1e, R0 ;  /* 0x0000001eff037819 */ /* 0x000fe40000011600 */
[----:B------:R-:W-:-:S02]  /*0640*/  ISETP.GE.AND P1, PT, R15, RZ, PT ;  /* 0x000000ff0f00720c */ /* 0x000fc40003f26270 */
[----:B------:R-:W2:Y:S01]  /*0650*/  I2F.F64.S64 R10, R10 ;  /* 0x0000000a000a7312 */ /* 0x000ea20000301c00 */
[----:B------:R-:W-:-:S05]  /*0660*/  LEA.HI R0, R2, R3, RZ, 0x1 ;  /* 0x0000000302007211 */ /* 0x000fca00078f08ff */
[----:B------:R-:W-:-:S04]  /*0670*/  IMAD.MOV R2, RZ, RZ, -R0 ;  /* 0x000000ffff027224 */ /* 0x000fc800078e0a00 */
[----:B------:R-:W-:Y:S01]  /*0680*/  @!P0 IMAD.MOV.U32 R0, RZ, RZ, R2 ;  /* 0x000000ffff008224 */ /* 0x000fe200078e0002 */
[----:B--2---:R-:W-:-:S10]  /*0690*/  DMUL R16, R10, UR4 ;  /* 0x000000040a107c28 */ /* 0x004fd40008000000 */
[----:B------:R-:W2:Y:S02]  /*06a0*/  F2F.F32.F64 R16, R16 ;  /* 0x0000001000107310 */ /* 0x000ea40000301000 */
[----:B-12---:R-:W-:-:S07]  /*06b0*/  FSEL R2, -R16, R16, !P1 ;  /* 0x0000001010027208 */ /* 0x006fce0004800100 */
.L_x_3:
[----:B------:R-:W-:Y:S05]  /*06c0*/  BSYNC.RECONVERGENT B0 ;  /* 0x0000000000007941 */ /* 0x000fea0003800200 */
.L_x_2:
[----:B------:R-:W-:Y:S01]  /*06d0*/  LOP3.LUT R6, R0, 0x1, RZ, 0xc0, !PT ;  /* 0x0000000100067812 */ /* 0x000fe200078ec0ff */
[----:B------:R-:W-:Y:S02]  /*06e0*/  IMAD.MOV.U32 R4, RZ, RZ, 0x37cbac00 ;  /* 0x37cbac00ff047424 */ /* 0x000fe400078e00ff */
[----:B------:R-:W-:Y:S01]  /*06f0*/  FMUL R3, R2, R2 ;  /* 0x0000000202037220 */ /* 0x000fe20000400000 */
[----:B------:R-:W-:Y:S01]  /*0700*/  VIADD R0, R0, 0x1 ;  /* 0x0000000100007836 */ /* 0x000fe20000000000 */
[----:B------:R-:W-:Y:S01]  /*0710*/  ISETP.NE.U32.AND P0, PT, R6, 0x1, PT ;  /* 0x000000010600780c */ /* 0x000fe20003f05070 */
[----:B------:R-:W-:Y:S02]  /*0720*/  IMAD.MOV.U32 R6, RZ, RZ, 0x3c0885e4 ;  /* 0x3c0885e4ff067424 */ /* 0x000fe400078e00ff */
[----:B------:R-:W-:Y:S01]  /*0730*/  FFMA R4, R3, R4, -0.0013887860113754868507 ;  /* 0xbab607ed03047423 */ /* 0x000fe20000000004 */
[----:B------:R-:W-:Y:S01]  /*0740*/  IMAD.MOV.U32 R15, RZ, RZ, 0x3e2aaaa8 ;  /* 0x3e2aaaa8ff0f7424 */ /* 0x000fe200078e00ff */
[----:B------:R-:W-:Y:S01]  /*0750*/  LOP3.LUT P1, RZ, R0, 0x2, RZ, 0xc0, !PT ;  /* 0x0000000200ff7812 */ /* 0x000fe2000782c0ff */
[----:B------:R-:W-:Y:S01]  /*0760*/  VIADD R13, R13, 0x1 ;  /* 0x000000010d0d7836 */ /* 0x000fe20000000000 */
[----:B------:R-:W-:-:S02]  /*0770*/  FSEL R6, R6, 0.041666727513074874878, !P0 ;  /* 0x3d2aaabb06067808 */ /* 0x000fc40004000000 */
[----:B------:R-:W-:Y:S02]  /*0780*/  FSEL R4, R4, -0.00019574658654164522886, P0 ;  /* 0xb94d415304047808 */ /* 0x000fe40000000000 */
[----:B------:R-:W-:Y:S02]  /*0790*/  FSEL R0, R2, 1, !P0 ;  /* 0x3f80000002007808 */ /* 0x000fe40004000000 */
[----:B------:R-:W-:Y:S01]  /*07a0*/  FSEL R15, -R15, -0.4999999701976776123, !P0 ;  /* 0xbeffffff0f0f7808 */ /* 0x000fe20004000100 */
[----:B------:R-:W-:Y:S01]  /*07b0*/  FFMA R4, R3, R4, R6 ;  /* 0x0000000403047223 */ /* 0x000fe20000000006 */
[----:B------:R-:W-:Y:S01]  /*07c0*/  ISETP.NE.AND P0, PT, R13, 0x11c, PT ;  /* 0x0000011c0d00780c */ /* 0x000fe20003f05270 */
[C---:B------:R-:W-:Y:S02]  /*07d0*/  FFMA R11, R3.reuse, R0, RZ ;  /* 0x00000000030b7223 */ /* 0x040fe400000000ff */
[----:B------:R-:W-:-:S04]  /*07e0*/  FFMA R4, R3, R4, R15 ;  /* 0x0000000403047223 */ /* 0x000fc8000000000f */
[----:B------:R-:W-:-:S04]  /*07f0*/  FFMA R0, R11, R4, R0 ;  /* 0x000000040b007223 */ /* 0x000fc80000000000 */
[----:B------:R-:W-:-:S04]  /*0800*/  @P1 FADD R0, RZ, -R0 ;  /* 0x80000000ff001221 */ /* 0x000fc80000000000 */
[----:B-----5:R-:W-:-:S05]  /*0810*/  FADD R7, R0, R7 ;  /* 0x0000000700077221 */ /* 0x020fca0000000000 */
[----:B------:R1:W-:Y:S01]  /*0820*/  STG.E desc[UR6][R8.64], R7 ;  /* 0x0000000708007986 */ /* 0x0003e2000c101906 */
[----:B------:R-:W-:Y:S05]  /*0830*/  @P0 BRA `(.L_x_5) ;  /* 0xfffffff800300947 */ /* 0x000fea000383ffff */
[----:B------:R-:W-:Y:S05]  /*0840*/  EXIT ;  /* 0x000000000000794d */ /* 0x000fea0003800000 */
        .weak           $__internal_0_$__cuda_sm3x_div_rn_noftz_f32_slowpath
        .type           $__internal_0_$__cuda_sm3x_div_rn_noftz_f32_slowpath,@function
        .size           $__internal_0_$__cuda_sm3x_div_rn_noftz_f32_slowpath,(.L_x_18 - $__internal_0_$__cuda_sm3x_div_rn_noftz_f32_slowpath)
$__internal_0_$__cuda_sm3x_div_rn_noftz_f32_slowpath:
[--C-:B------:R-:W-:Y:S01]  /*0850*/  SHF.R.U32.HI R6, RZ, 0x17, R3.reuse ;  /* 0x00000017ff067819 */ /* 0x100fe20000011603 */
[----:B------:R-:W-:Y:S01]  /*0860*/  BSSY.RECONVERGENT B1, `(.L_x_6) ;  /* 0x0000064000017945 */ /* 0x000fe20003800200 */
[--C-:B------:R-:W-:Y:S01]  /*0870*/  SHF.R.U32.HI R4, RZ, 0x17, R0.reuse ;  /* 0x00000017ff047819 */ /* 0x100fe20000011600 */
[----:B------:R-:W-:Y:S01]  /*0880*/  IMAD.MOV.U32 R10, RZ, RZ, R0 ;  /* 0x000000ffff0a7224 */ /* 0x000fe200078e0000 */
[----:B------:R-:W-:Y:S01]  /*0890*/  LOP3.LUT R6, R6, 0xff, RZ, 0xc0, !PT ;  /* 0x000000ff06067812 */ /* 0x000fe200078ec0ff */
[----:B------:R-:W-:Y:S01]  /*08a0*/  IMAD.MOV.U32 R11, RZ, RZ, R3 ;  /* 0x000000ffff0b7224 */ /* 0x000fe200078e0003 */
[----:B------:R-:W-:-:S03]  /*08b0*/  LOP3.LUT R16, R4, 0xff, RZ, 0xc0, !PT ;  /* 0x000000ff04107812 */ /* 0x000fc600078ec0ff */
[----:B------:R-:W-:Y:S01]  /*08c0*/  VIADD R15, R6, 0xffffffff ;  /* 0xffffffff060f7836 */ /* 0x000fe20000000000 */
[----:B------:R-:W-:-:S04]  /*08d0*/  IADD3 R14, PT, PT, R16, -0x1, RZ ;  /* 0xffffffff100e7810 */ /* 0x000fc80007ffe0ff */
[----:B------:R-:W-:-:S04]  /*08e0*/  ISETP.GT.U32.AND P0, PT, R15, 0xfd, PT ;  /* 0x000000fd0f00780c */ /* 0x000fc80003f04070 */
[----:B------:R-:W-:-:S13]  /*08f0*/  ISETP.GT.U32.OR P0, PT, R14, 0xfd, P0 ;  /* 0x000000fd0e00780c */ /* 0x000fda0000704470 */
[----:B------:R-:W-:Y:S01]  /*0900*/  @!P0 IMAD.MOV.U32 R4, RZ, RZ, RZ ;  /* 0x000000ffff048224 */ /* 0x000fe200078e00ff */
[----:B------:R-:W-:Y:S06]  /*0910*/  @!P0 BRA `(.L_x_7) ;  /* 0x00000000005c8947 */ /* 0x000fec0003800000 */
[----:B------:R-:W-:Y:S02]  /*0920*/  FSETP.GTU.FTZ.AND P0, PT, |R0|, +INF , PT ;  /* 0x7f8000000000780b */ /* 0x000fe40003f1c200 */
[----:B------:R-:W-:-:S04]  /*0930*/  FSETP.GTU.FTZ.AND P1, PT, |R3|, +INF , PT ;  /* 0x7f8000000300780b */ /* 0x000fc80003f3c200 */
[----:B------:R-:W-:-:S13]  /*0940*/  PLOP3.LUT P0, PT, P0, P1, PT, 0xf8, 0x8f ;  /* 0x00000000008f781c */ /* 0x000fda0000703f70 */
[----:B------:R-:W-:Y:S05]  /*0950*/  @P0 BRA `(.L_x_8) ;  /* 0x00000004004c0947 */ /* 0x000fea0003800000 */
[----:B------:R-:W-:-:S13]  /*0960*/  LOP3.LUT P0, RZ, R11, 0x7fffffff, R10, 0xc8, !PT ;  /* 0x7fffffff0bff7812 */ /* 0x000fda000780c80a */
[----:B------:R-:W-:Y:S05]  /*0970*/  @!P0 BRA `(.L_x_9) ;  /* 0x00000004003c8947 */ /* 0x000fea0003800000 */
[C---:B------:R-:W-:Y:S02]  /*0980*/  FSETP.NEU.FTZ.AND P2, PT, |R0|.reuse, +INF , PT ;  /* 0x7f8000000000780b */ /* 0x040fe40003f5d200 */
[----:B------:R-:W-:Y:S02]  /*0990*/  FSETP.NEU.FTZ.AND P1, PT, |R3|, +INF , PT ;  /* 0x7f8000000300780b */ /* 0x000fe40003f3d200 */
[----:B------:R-:W-:-:S11]  /*09a0*/  FSETP.NEU.FTZ.AND P0, PT, |R0|, +INF , PT ;  /* 0x7f8000000000780b */ /* 0x000fd60003f1d200 */
[----:B------:R-:W-:Y:S05]  /*09b0*/  @!P1 BRA !P2, `(.L_x_9) ;  /* 0x00000004002c9947 */ /* 0x000fea0005000000 */
[----:B------:R-:W-:-:S04]  /*09c0*/  LOP3.LUT P2, RZ, R10, 0x7fffffff, RZ, 0xc0, !PT ;  /* 0x7fffffff0aff7812 */ /* 0x000fc8000784c0ff */
[----:B------:R-:W-:-:S13]  /*09d0*/  PLOP3.LUT P1, PT, P1, P2, PT, 0x2f, 0xf2 ;  /* 0x0000000000f2781c */ /* 0x000fda0000f24577 */
[----:B------:R-:W-:Y:S05]  /*09e0*/  @P1 BRA `(.L_x_10) ;  /* 0x0000000400181947 */ /* 0x000fea0003800000 */
[----:B------:R-:W-:-:S04]  /*09f0*/  LOP3.LUT P1, RZ, R11, 0x7fffffff, RZ, 0xc0, !PT ;  /* 0x7fffffff0bff7812 */ /* 0x000fc8000782c0ff */
[----:B------:R-:W-:-:S13]  /*0a00*/  PLOP3.LUT P0, PT, P0, P1, PT, 0x2f, 0xf2 ;  /* 0x0000000000f2781c */ /* 0x000fda0000702577 */
[----:B------:R-:W-:Y:S05]  /*0a10*/  @P0 BRA `(.L_x_11) ;  /* 0x0000000400000947 */ /* 0x000fea0003800000 */
[----:B------:R-:W-:Y:S02]  /*0a20*/  ISETP.GE.AND P0, PT, R14, RZ, PT ;  /* 0x000000ff0e00720c */ /* 0x000fe40003f06270 */
[----:B------:R-:W-:-:S11]  /*0a30*/  ISETP.GE.AND P1, PT, R15, RZ, PT ;  /* 0x000000ff0f00720c */ /* 0x000fd60003f26270 */
[----:B------:R-:W-:Y:S02]  /*0a40*/  @P0 IMAD.MOV.U32 R4, RZ, RZ, RZ ;  /* 0x000000ffff040224 */ /* 0x000fe400078e00ff */
[----:B------:R-:W-:Y:S01]  /*0a50*/  @!P0 FFMA R10, R0, 1.84467440737095516160e+19, RZ ;  /* 0x5f800000000a8823 */ /* 0x000fe200000000ff */
[----:B------:R-:W-:Y:S02]  /*0a60*/  @!P0 IMAD.MOV.U32 R4, RZ, RZ, -0x40 ;  /* 0xffffffc0ff048424 */ /* 0x000fe400078e00ff */
[----:B------:R-:W-:Y:S02]  /*0a70*/  @!P1 FFMA R11, R3, 1.84467440737095516160e+19, RZ ;  /* 0x5f800000030b9823 */ /* 0x000fe400000000ff */
[----:B------:R-:W-:-:S07]  /*0a80*/  @!P1 VIADD R4, R4, 0x40 ;  /* 0x0000004004049836 */ /* 0x000fce0000000000 */
.L_x_7:
[----:B------:R-:W-:Y:S01]  /*0a90*/  LEA R0, R6, 0xc0800000, 0x17 ;  /* 0xc080000006007811 */ /* 0x000fe200078eb8ff */
[----:B------:R-:W-:Y:S01]  /*0aa0*/  VIADD R3, R16, 0xffffff81 ;  /* 0xffffff8110037836 */ /* 0x000fe20000000000 */
[----:B------:R-:W-:Y:S03]  /*0ab0*/  BSSY.RECONVERGENT B2, `(.L_x_12) ;  /* 0x0000035000027945 */ /* 0x000fe60003800200 */
[----:B------:R-:W-:Y:S02]  /*0ac0*/  IMAD.IADD R11, R11, 0x1, -R0 ;  /* 0x000000010b0b7824 */ /* 0x000fe400078e0a00 */
[----:B------:R-:W-:Y:S02]  /*0ad0*/  IMAD R0, R3, -0x800000, R10 ;  /* 0xff80000003007824 */ /* 0x000fe400078e020a */
[----:B------:R0:W1:Y:S01]  /*0ae0*/  MUFU.RCP R14, R11 ;  /* 0x0000000b000e7308 */ /* 0x0000620000001000 */
[----:B------:R-:W-:Y:S01]  /*0af0*/  FADD.FTZ R15, -R11, -RZ ;  /* 0x800000ff0b0f7221 */ /* 0x000fe20000010100 */
[----:B0-----:R-:W-:-:S04]  /*0b00*/  IADD3 R11, PT, PT, R3, 0x7f, -R6 ;  /* 0x0000007f030b7810 */ /* 0x001fc80007ffe806 */
[----:B------:R-:W-:Y:S01]  /*0b10*/  IADD3 R11, PT, PT, R11, R4, RZ ;  /* 0x000000040b0b7210 */ /* 0x000fe20007ffe0ff */
[----:B-1----:R-:W-:-:S04]  /*0b20*/  FFMA R17, R14, R15, 1 ;  /* 0x3f8000000e117423 */ /* 0x002fc8000000000f */
[----:B------:R-:W-:-:S04]  /*0b30*/  FFMA R19, R14, R17, R14 ;  /* 0x000000110e137223 */ /* 0x000fc8000000000e */
[----:B------:R-:W-:-:S04]  /*0b40*/  FFMA R10, R0, R19, RZ ;  /* 0x00000013000a7223 */ /* 0x000fc800000000ff */
[----:B------:R-:W-:-:S04]  /*0b50*/  FFMA R17, R15, R10, R0 ;  /* 0x0000000a0f117223 */ /* 0x000fc80000000000 */
[----:B------:R-:W-:-:S04]  /*0b60*/  FFMA R10, R19, R17, R10 ;  /* 0x00000011130a7223 */ /* 0x000fc8000000000a */
[----:B------:R-:W-:-:S04]  /*0b70*/  FFMA R15, R15, R10, R0 ;  /* 0x0000000a0f0f7223 */ /* 0x000fc80000000000 */
[----:B------:R-:W-:-:S05]  /*0b80*/  FFMA R0, R19, R15, R10 ;  /* 0x0000000f13007223 */ /* 0x000fca000000000a */
[----:B------:R-:W-:-:S04]  /*0b90*/  SHF.R.U32.HI R3, RZ, 0x17, R0 ;  /* 0x00000017ff037819 */ /* 0x000fc80000011600 */
[----:B------:R-:W-:-:S05]  /*0ba0*/  LOP3.LUT R3, R3, 0xff, RZ, 0xc0, !PT ;  /* 0x000000ff03037812 */ /* 0x000fca00078ec0ff */
[----:B------:R-:W-:-:S04]  /*0bb0*/  IMAD.IADD R14, R3, 0x1, R11 ;  /* 0x00000001030e7824 */ /* 0x000fc800078e020b */
[----:B------:R-:W-:-:S05]  /*0bc0*/  VIADD R3, R14, 0xffffffff ;  /* 0xffffffff0e037836 */ /* 0x000fca0000000000 */
[----:B------:R-:W-:-:S13]  /*0bd0*/  ISETP.GE.U32.AND P0, PT, R3, 0xfe, PT ;  /* 0x000000fe0300780c */ /* 0x000fda0003f06070 */
[----:B------:R-:W-:Y:S05]  /*0be0*/  @!P0 BRA `(.L_x_13) ;  /* 0x0000000000808947 */ /* 0x000fea0003800000 */
[----:B------:R-:W-:-:S13]  /*0bf0*/  ISETP.GT.AND P0, PT, R14, 0xfe, PT ;  /* 0x000000fe0e00780c */ /* 0x000fda0003f04270 */
[----:B------:R-:W-:Y:S05]  /*0c00*/  @P0 BRA `(.L_x_14) ;  /* 0x00000000006c0947 */ /* 0x000fea0003800000 */
[----:B------:R-:W-:-:S13]  /*0c10*/  ISETP.GE.AND P0, PT, R14, 0x1, PT ;  /* 0x000000010e00780c */ /* 0x000fda0003f06270 */
[----:B------:R-:W-:Y:S05]  /*0c20*/  @P0 BRA `(.L_x_15) ;  /* 0x0000000000740947 */ /* 0x000fea0003800000 */
[----:B------:R-:W-:Y:S02]  /*0c30*/  ISETP.GE.AND P0, PT, R14, -0x18, PT ;  /* 0xffffffe80e00780c */ /* 0x000fe40003f06270 */
[----:B------:R-:W-:-:S11]  /*0c40*/  LOP3.LUT R0, R0, 0x80000000, RZ, 0xc0, !PT ;  /* 0x8000000000007812 */ /* 0x000fd600078ec0ff */
[----:B------:R-:W-:Y:S05]  /*0c50*/  @!P0 BRA `(.L_x_15) ;  /* 0x0000000000688947 */ /* 0x000fea0003800000 */
[CCC-:B------:R-:W-:Y:S01]  /*0c60*/  FFMA.RZ R3, R19.reuse, R15.reuse, R10.reuse ;  /* 0x0000000f13037223 */ /* 0x1c0fe2000000c00a */
[C---:B------:R-:W-:Y:S02]  /*0c70*/  VIADD R11, R14.reuse, 0x20 ;  /* 0x000000200e0b7836 */ /* 0x040fe40000000000 */
[-CC-:B------:R-:W-:Y:S01]  /*0c80*/  FFMA.RM R4, R19, R15.reuse, R10.reuse ;  /* 0x0000000f13047223 */ /* 0x180fe2000000400a */
[C---:B------:R-:W-:Y:S02]  /*0c90*/  ISETP.NE.AND P2, PT, R14.reuse, RZ, PT ;  /* 0x000000ff0e00720c */ /* 0x040fe40003f45270 */
[----:B------:R-:W-:Y:S01]  /*0ca0*/  LOP3.LUT R6, R3, 0x7fffff, RZ, 0xc0, !PT ;  /* 0x007fffff03067812 */ /* 0x000fe200078ec0ff */
[----:B------:R-:W-:Y:S01]  /*0cb0*/  FFMA.RP R3, R19, R15, R10 ;  /* 0x0000000f13037223 */ /* 0x000fe2000000800a */
[----:B------:R-:W-:Y:S01]  /*0cc0*/  IMAD.MOV R10, RZ, RZ, -R14 ;  /* 0x000000ffff0a7224 */ /* 0x000fe200078e0a0e */
[----:B------:R-:W-:Y:S02]  /*0cd0*/  ISETP.NE.AND P1, PT, R14, RZ, PT ;  /* 0x000000ff0e00720c */ /* 0x000fe40003f25270 */
[----:B------:R-:W-:-:S02]  /*0ce0*/  LOP3.LUT R6, R6, 0x800000, RZ, 0xfc, !PT ;  /* 0x0080000006067812 */ /* 0x000fc400078efcff */
[----:B------:R-:W-:Y:S02]  /*0cf0*/  FSETP.NEU.FTZ.AND P0, PT, R3, R4, PT ;  /* 0x000000040300720b */ /* 0x000fe40003f1d000 */
[----:B------:R-:W-:Y:S02]  /*0d00*/  SHF.L.U32 R11, R6, R11, RZ ;  /* 0x0000000b060b7219 */ /* 0x000fe400000006ff */
[----:B------:R-:W-:Y:S02]  /*0d10*/  SEL R3, R10, RZ, P2 ;  /* 0x000000ff0a037207 */ /* 0x000fe40001000000 */
[----:B------:R-:W-:Y:S02]  /*0d20*/  ISETP.NE.AND P1, PT, R11, RZ, P1 ;  /* 0x000000ff0b00720c */ /* 0x000fe40000f25270 */
[----:B------:R-:W-:Y:S02]  /*0d30*/  SHF.R.U32.HI R3, RZ, R3, R6 ;  /* 0x00000003ff037219 */ /* 0x000fe40000011606 */
[----:B------:R-:W-:-:S02]  /*0d40*/  PLOP3.LUT P0, PT, P0, P1, PT, 0xf8, 0x8f ;  /* 0x00000000008f781c */ /* 0x000fc40000703f70 */
[----:B------:R-:W-:Y:S02]  /*0d50*/  SHF.R.U32.HI R11, RZ, 0x1, R3 ;  /* 0x00000001ff0b7819 */ /* 0x000fe40000011603 */
[----:B------:R-:W-:-:S04]  /*0d60*/  SEL R4, RZ, 0x1, !P0 ;  /* 0x00000001ff047807 */ /* 0x000fc80004000000 */
[----:B------:R-:W-:-:S04]  /*0d70*/  LOP3.LUT R4, R4, 0x1, R11, 0xf8, !PT ;  /* 0x0000000104047812 */ /* 0x000fc800078ef80b */
[----:B------:R-:W-:-:S05]  /*0d80*/  LOP3.LUT R4, R4, R3, RZ, 0xc0, !PT ;  /* 0x0000000304047212 */ /* 0x000fca00078ec0ff */
[----:B------:R-:W-:-:S05]  /*0d90*/  IMAD.IADD R11, R11, 0x1, R4 ;  /* 0x000000010b0b7824 */ /* 0x000fca00078e0204 */
[----:B------:R-:W-:Y:S01]  /*0da0*/  LOP3.LUT R0, R11, R0, RZ, 0xfc, !PT ;  /* 0x000000000b007212 */ /* 0x000fe200078efcff */
[----:B------:R-:W-:Y:S06]  /*0db0*/  BRA `(.L_x_15) ;  /* 0x0000000000107947 */ /* 0x000fec0003800000 */
.L_x_14:
[----:B------:R-:W-:-:S04]  /*0dc0*/  LOP3.LUT R0, R0, 0x80000000, RZ, 0xc0, !PT ;  /* 0x8000000000007812 */ /* 0x000fc800078ec0ff */
[----:B------:R-:W-:Y:S01]  /*0dd0*/  LOP3.LUT R0, R0, 0x7f800000, RZ, 0xfc, !PT ;  /* 0x7f80000000007812 */ /* 0x000fe200078efcff */
[----:B------:R-:W-:Y:S06]  /*0de0*/  BRA `(.L_x_15) ;  /* 0x0000000000047947 */ /* 0x000fec0003800000 */
.L_x_13:
[----:B------:R-:W-:-:S07]  /*0df0*/  IMAD R0, R11, 0x800000, R0 ;  /* 0x008000000b007824 */ /* 0x000fce00078e0200 */
.L_x_15:
[----:B------:R-:W-:Y:S05]  /*0e00*/  BSYNC.RECONVERGENT B2 ;  /* 0x0000000000027941 */ /* 0x000fea0003800200 */
.L_x_12:
[----:B------:R-:W-:Y:S05]  /*0e10*/  BRA `(.L_x_16) ;  /* 0x0000000000207947 */ /* 0x000fea0003800000 */
.L_x_11:
[----:B------:R-:W-:-:S04]  /*0e20*/  LOP3.LUT R0, R11, 0x80000000, R10, 0x48, !PT ;  /* 0x800000000b007812 */ /* 0x000fc800078e480a */
[----:B------:R-:W-:Y:S01]  /*0e30*/  LOP3.LUT R0, R0, 0x7f800000, RZ, 0xfc, !PT ;  /* 0x7f80000000007812 */ /* 0x000fe200078efcff */
[----:B------:R-:W-:Y:S06]  /*0e40*/  BRA `(.L_x_16) ;  /* 0x0000000000147947 */ /* 0x000fec0003800000 */
.L_x_10:
[----:B------:R-:W-:Y:S01]  /*0e50*/  LOP3.LUT R0, R11, 0x80000000, R10, 0x48, !PT ;  /* 0x800000000b007812 */ /* 0x000fe200078e480a */
[----:B------:R-:W-:Y:S06]  /*0e60*/  BRA `(.L_x_16) ;  /* 0x00000000000c7947 */ /* 0x000fec0003800000 */
.L_x_9:
[----:B------:R-:W0:Y:S01]  /*0e70*/  MUFU.RSQ R0, -QNAN ;  /* 0xffc0000000007908 */ /* 0x000e220000001400 */
[----:B------:R-:W-:Y:S05]  /*0e80*/  BRA `(.L_x_16) ;  /* 0x0000000000047947 */ /* 0x000fea0003800000 */
.L_x_8:
[----:B------:R-:W-:-:S07]  /*0e90*/  FADD.FTZ R0, R0, R3 ;  /* 0x0000000300007221 */ /* 0x000fce0000010000 */
.L_x_16:
[----:B------:R-:W-:Y:S05]  /*0ea0*/  BSYNC.RECONVERGENT B1 ;  /* 0x0000000000017941 */ /* 0x000fea0003800200 */
.L_x_6:
[----:B------:R-:W-:-:S04]  /*0eb0*/  IMAD.MOV.U32 R3, RZ, RZ, 0x0 ;  /* 0x00000000ff037424 */ /* 0x000fc800078e00ff */
[----:B0-----:R-:W-:Y:S05]  /*0ec0*/  RET.REL.NODEC R2 `(_Z12distance_gpuPiS_PfS0_) ;  /* 0xfffffff0024c7950 */ /* 0x001fea0003c3ffff */
.L_x_17:
[----:B------:R-:W-:-:S00]  /*0ed0*/  BRA `(.L_x_17) ;  /* 0xfffffffc00fc7947 */ /* 0x000fc0000383ffff */
[----:B------:R-:W-:-:S00]  /*0ee0*/  NOP ;  /* 0x0000000000007918 */ /* 0x000fc00000000000 */
        /* <DEDUP_REMOVED lines=9> */
.L_x_18:


//--------------------- .nv.global.init           --------------------------
	.section	.nv.global.init,"aw",@progbits
	.align	4
.nv.global.init:
	.type		__cudart_i2opi_f,@object
	.size		__cudart_i2opi_f,(.L_0 - __cudart_i2opi_f)
__cudart_i2opi_f:
        /*0000*/ 	.byte	0x41, 0x90, 0x43, 0x3c, 0x99, 0x95, 0x62, 0xdb, 0xc0, 0xdd, 0x34, 0xf5, 0xd1, 0x57, 0x27, 0xfc
        /*0010*/ 	.byte	0x29, 0x15, 0x44, 0x4e, 0x6e, 0x83, 0xf9, 0xa2
.L_0:


//--------------------- .nv.shared.reserved.0     --------------------------
	.section	.nv.shared.reserved.0,"aw",@nobits
	.weak		__nv_reservedSMEM_offset_0_alias
	.size		__nv_reservedSMEM_offset_0_alias, 0, 64
	.other		__nv_reservedSMEM_offset_0_alias,@"STO_CUDA_RESERVED_SHARED STV_DEFAULT"
__nv_reservedSMEM_offset_0_alias:
	.zero		0
	.zero		64


//--------------------- .nv.constant0._Z12distance_gpuPiS_PfS0_ --------------------------
	.section	.nv.constant0._Z12distance_gpuPiS_PfS0_,"a",@progbits
	.sectionflags	@""
	.align	4
.nv.constant0._Z12distance_gpuPiS_PfS0_:
	.zero		928


//--------------------- SYMBOLS --------------------------

	.type		.nv.reservedSmem.offset0,@object
	.size		.nv.reservedSmem.offset0,0x4
